	.headerflags	@"EF_CUDA_TEXMODE_UNIFIED EF_CUDA_64BIT_ADDRESS EF_CUDA_ACCELERATORS EF_CUDA_SM90 EF_CUDA_VIRTUAL_SM(EF_CUDA_SM90)"
	.elftype	@"ET_EXEC"


//--------------------- .nv.info                  --------------------------
	.section	.nv.info,"",@"SHT_CUDA_INFO"
	.align	4


	//----- nvinfo : EIATTR_REGCOUNT
	.align		4
        /*0000*/ 	.byte	0x04, 0x2f
        /*0002*/ 	.short	(.L_1 - .L_0)
	.align		4
.L_0:
        /*0004*/ 	.word	index@(triton_mm)
        /*0008*/ 	.word	0x00000028


	//----- nvinfo : EIATTR_MIN_STACK_SIZE
	.align		4
.L_1:
        /*000c*/ 	.byte	0x04, 0x12
        /*000e*/ 	.short	(.L_3 - .L_2)
	.align		4
.L_2:
        /*0010*/ 	.word	index@(triton_mm)
        /*0014*/ 	.word	0x00000000


	//----- nvinfo : EIATTR_FRAME_SIZE
	.align		4
.L_3:
        /*0018*/ 	.byte	0x04, 0x11
        /*001a*/ 	.short	(.L_5 - .L_4)
	.align		4
.L_4:
        /*001c*/ 	.word	index@(triton_mm)
        /*0020*/ 	.word	0x00000000


	//----- nvinfo : EIATTR_MIN_STACK_SIZE
	.align		4
.L_5:
        /*0024*/ 	.byte	0x04, 0x12
        /*0026*/ 	.short	(.L_7 - .L_6)
	.align		4
.L_6:
        /*0028*/ 	.word	index@(triton_mm)
        /*002c*/ 	.word	0x00000000
.L_7:


//--------------------- .nv.info.triton_mm        --------------------------
	.section	.nv.info.triton_mm,"",@"SHT_CUDA_INFO"
	.sectionflags	@""
	.align	4


	//----- nvinfo : EIATTR_CUDA_API_VERSION
	.align		4
        /*0000*/ 	.byte	0x04, 0x37
        /*0002*/ 	.short	(.L_9 - .L_8)
.L_8:
        /*0004*/ 	.word	0x0000007c


	//----- nvinfo : EIATTR_KPARAM_INFO
	.align		4
.L_9:
        /*0008*/ 	.byte	0x04, 0x17
        /*000a*/ 	.short	(.L_11 - .L_10)
.L_10:
        /*000c*/ 	.word	0x00000000
        /*0010*/ 	.short	0x0003
        /*0012*/ 	.short	0x0018
        /*0014*/ 	.byte	0x00, 0xf0, 0x11, 0x00


	//----- nvinfo : EIATTR_KPARAM_INFO
	.align		4
.L_11:
        /*0018*/ 	.byte	0x04, 0x17
        /*001a*/ 	.short	(.L_13 - .L_12)
.L_12:
        /*001c*/ 	.word	0x00000000
        /*0020*/ 	.short	0x0002
        /*0022*/ 	.short	0x0010
        /*0024*/ 	.byte	0x00, 0xf0, 0x21, 0x00


	//----- nvinfo : EIATTR_KPARAM_INFO
	.align		4
.L_13:
        /*0028*/ 	.byte	0x04, 0x17
        /*002a*/ 	.short	(.L_15 - .L_14)
.L_14:
        /*002c*/ 	.word	0x00000000
        /*0030*/ 	.short	0x0001
        /*0032*/ 	.short	0x0008
        /*0034*/ 	.byte	0x00, 0xf0, 0x21, 0x00


	//----- nvinfo : EIATTR_KPARAM_INFO
	.align		4
.L_15:
        /*0038*/ 	.byte	0x04, 0x17
        /*003a*/ 	.short	(.L_17 - .L_16)
.L_16:
        /*003c*/ 	.word	0x00000000
        /*0040*/ 	.short	0x0000
        /*0042*/ 	.short	0x0000
        /*0044*/ 	.byte	0x00, 0xf0, 0x21, 0x00


	//----- nvinfo : EIATTR_SPARSE_MMA_MASK
	.align		4
.L_17:
        /*0048*/ 	.byte	0x03, 0x50
        /*004a*/ 	.short	0x0000


	//----- nvinfo : EIATTR_MAXREG_COUNT
	.align		4
        /*004c*/ 	.byte	0x03, 0x1b
        /*004e*/ 	.short	0x00ff


	//----- nvinfo : EIATTR_COOP_GROUP_MASK_REGIDS
	.align		4
        /*0050*/ 	.byte	0x04, 0x29
        /*0052*/ 	.short	(.L_19 - .L_18)


	//   ....[0]....
.L_18:
        /*0054*/ 	.word	0xffffffff


	//----- nvinfo : EIATTR_COOP_GROUP_INSTR_OFFSETS
	.align		4
.L_19:
        /*0058*/ 	.byte	0x04, 0x28
        /*005a*/ 	.short	(.L_21 - .L_20)


	//   ....[0]....
.L_20:
        /*005c*/ 	.word	0x00000a20


	//----- nvinfo : EIATTR_EXIT_INSTR_OFFSETS
	.align		4
.L_21:
        /*0060*/ 	.byte	0x04, 0x1c
        /*0062*/ 	.short	(.L_23 - .L_22)


	//   ....[0]....
.L_22:
        /*0064*/ 	.word	0x00000040


	//   ....[1]....
        /*0068*/ 	.word	0x000019b0


	//   ....[2]....
        /*006c*/ 	.word	0x00001a10


	//----- nvinfo : EIATTR_MAX_THREADS
	.align		4
.L_23:
        /*0070*/ 	.byte	0x04, 0x05
        /*0072*/ 	.short	(.L_25 - .L_24)
.L_24:
        /*0074*/ 	.word	0x00000100
        /*0078*/ 	.word	0x00000001
        /*007c*/ 	.word	0x00000001


	//----- nvinfo : EIATTR_CBANK_PARAM_SIZE
	.align		4
.L_25:
        /*0080*/ 	.byte	0x03, 0x19
        /*0082*/ 	.short	0x001c


	//----- nvinfo : EIATTR_PARAM_CBANK
	.align		4
        /*0084*/ 	.byte	0x04, 0x0a
        /*0086*/ 	.short	(.L_27 - .L_26)
	.align		4
.L_26:
        /*0088*/ 	.word	index@(.nv.constant0.triton_mm)
        /*008c*/ 	.short	0x0210
        /*008e*/ 	.short	0x001c


	//----- nvinfo : EIATTR_SW_WAR
	.align		4
.L_27:
        /*0090*/ 	.byte	0x04, 0x36
        /*0092*/ 	.short	(.L_29 - .L_28)
.L_28:
        /*0094*/ 	.word	0x00000008
.L_29:


//--------------------- .nv.callgraph             --------------------------
	.section	.nv.callgraph,"",@"SHT_CUDA_CALLGRAPH"
	.align	4
	.sectionentsize	8
	.align		4
        /*0000*/ 	.word	0x00000000
	.align		4
        /*0004*/ 	.word	0xffffffff
	.align		4
        /*0008*/ 	.word	0x00000000
	.align		4
        /*000c*/ 	.word	0xfffffffe
	.align		4
        /*0010*/ 	.word	0x00000000
	.align		4
        /*0014*/ 	.word	0xfffffffd
	.align		4
        /*0018*/ 	.word	0x00000000
	.align		4
        /*001c*/ 	.word	0xfffffffc


//--------------------- .text.triton_mm           --------------------------
	.section	.text.triton_mm,"ax",@progbits
	.sectionflags	@"SHF_BARRIERS=1"
	.align	128
        .global         triton_mm
        .type           triton_mm,@function
        .size           triton_mm,(.L_x_2 - triton_mm)
        .other          triton_mm,@"STO_CUDA_ENTRY STV_DEFAULT"
triton_mm:
.text.triton_mm:
[----:B------:R-:W1:Y:S02]  /*0000*/  LDC R1, c[0x0][0x28] ;  /* 0x00000a00ff017b82 */ /* 0x000e640000000800 */
[----:B------:R-:W2:Y:S02]  /*0010*/  LDC R0, c[0x0][0x228] ;  /* 0x00008a00ff007b82 */ /* 0x000ea40000000800 */
[----:B--2---:R-:W-:-:S05]  /*0020*/  IMAD R2, R0, 0xc00, RZ ;  /* 0x00000c0000027824 */ /* 0x004fca00078e02ff */
[----:B------:R-:W-:-:S13]  /*0030*/  ISETP.NE.AND P0, PT, R2, RZ, PT ;  /* 0x000000ff0200720c */ /* 0x000fda0003f05270 */
[----:B------:R-:W-:Y:S05]  /*0040*/  @!P0 EXIT ;  /* 0x000000000000894d */ /* 0x000fea0003800000 */
[----:B------:R-:W2:Y:S01]  /*0050*/  S2R R10, SR_CTAID.X ;  /* 0x00000000000a7919 */ /* 0x000ea20000002500 */
[----:B------:R-:W-:Y:S01]  /*0060*/  VIADD R2, R0, 0x3f ;  /* 0x0000003f00027836 */ /* 0x000fe20000000000 */
[----:B------:R-:W3:Y:S01]  /*0070*/  S2UR UR4, SR_CgaCtaId ;  /* 0x00000000000479c3 */ /* 0x000ee20000008800 */
[----:B------:R-:W-:Y:S01]  /*0080*/  UMOV UR6, 0x400 ;  /* 0x0000040000067882 */ /* 0x000fe20000000000 */
[----:B------:R-:W-:Y:S01]  /*0090*/  ULDC.64 UR20, c[0x0][0x208] ;  /* 0x0000820000147ab9 */ /* 0x000fe20000000a00 */
[----:B------:R-:W-:Y:S01]  /*00a0*/  IMAD.MOV.U32 R33, RZ, RZ, 0x3 ;  /* 0x00000003ff217424 */ /* 0x000fe200078e00ff */
[----:B------:R-:W-:Y:S01]  /*00b0*/  SHF.R.S32.HI R3, RZ, 0x1f, R2 ;  /* 0x0000001fff037819 */ /* 0x000fe20000011402 */
[----:B------:R-:W-:Y:S01]  /*00c0*/  IMAD.MOV.U32 R20, RZ, RZ, -0x20 ;  /* 0xffffffe0ff147424 */ /* 0x000fe200078e00ff */
[----:B------:R-:W-:Y:S02]  /*00d0*/  CS2R R24, SRZ ;  /* 0x0000000000187805 */ /* 0x000fe4000001ff00 */
[----:B------:R-:W-:-:S02]  /*00e0*/  CS2R R26, SRZ ;  /* 0x00000000001a7805 */ /* 0x000fc4000001ff00 */
[----:B------:R-:W-:Y:S02]  /*00f0*/  LEA.HI R3, R3, R2, RZ, 0x6 ;  /* 0x0000000203037211 */ /* 0x000fe400078f30ff */
[----:B------:R-:W-:Y:S02]  /*0100*/  CS2R R28, SRZ ;  /* 0x00000000001c7805 */ /* 0x000fe4000001ff00 */
[----:B------:R-:W-:Y:S01]  /*0110*/  CS2R R30, SRZ ;  /* 0x00000000001e7805 */ /* 0x000fe2000001ff00 */
[----:B---3--:R-:W-:-:S03]  /*0120*/  UPRMT UR6, UR4, 0x654, UR6 ;  /* 0x0000065404067896 */ /* 0x008fc60008000006 */
[----:B------:R-:W-:Y:S01]  /*0130*/  UMOV UR4, 0xffffffff ;  /* 0xffffffff00047882 */ /* 0x000fe20000000000 */
[C---:B--2---:R-:W-:Y:S01]  /*0140*/  IMAD.HI R4, R10.reuse, 0x2aaaaaab, RZ ;  /* 0x2aaaaaab0a047827 */ /* 0x044fe200078e02ff */
[----:B------:R-:W-:Y:S02]  /*0150*/  IABS R11, R10 ;  /* 0x0000000a000b7213 */ /* 0x000fe40000000000 */
[----:B------:R-:W-:Y:S02]  /*0160*/  ISETP.GE.AND P2, PT, R10, RZ, PT ;  /* 0x000000ff0a00720c */ /* 0x000fe40003f46270 */
[----:B------:R-:W-:-:S04]  /*0170*/  SHF.R.U32.HI R5, RZ, 0x1f, R4 ;  /* 0x0000001fff057819 */ /* 0x000fc80000011604 */
[----:B------:R-:W-:-:S05]  /*0180*/  LEA.HI.SX32 R7, R4, R5, 0x19 ;  /* 0x0000000504077211 */ /* 0x000fca00078fcaff */
[C---:B------:R-:W-:Y:S02]  /*0190*/  IMAD.SHL.U32 R6, R7.reuse, 0x8, RZ ;  /* 0x0000000807067824 */ /* 0x040fe400078e00ff */
[----:B------:R-:W-:-:S03]  /*01a0*/  IMAD R13, R7, -0x300, R10 ;  /* 0xfffffd00070d7824 */ /* 0x000fc600078e020a */
[----:B------:R-:W-:Y:S02]  /*01b0*/  LEA.HI.SX32 R3, R3, -R6, 0x1a ;  /* 0x8000000603037211 */ /* 0x000fe400078fd2ff */
[----:B------:R-:W-:Y:S02]  /*01c0*/  IABS R14, R13 ;  /* 0x0000000d000e7213 */ /* 0x000fe40000000000 */
[----:B------:R-:W-:-:S04]  /*01d0*/  VIMNMX R4, R3, 0x8, PT ;  /* 0x0000000803047848 */ /* 0x000fc80003fe0100 */
[----:B------:R-:W-:-:S04]  /*01e0*/  IABS R3, R4 ;  /* 0x0000000400037213 */ /* 0x000fc80000000000 */
[----:B------:R-:W2:Y:S08]  /*01f0*/  I2F.RP R2, R3 ;  /* 0x0000000300027306 */ /* 0x000eb00000209400 */
[----:B--2---:R-:W2:Y:S02]  /*0200*/  MUFU.RCP R2, R2 ;  /* 0x0000000200027308 */ /* 0x004ea40000001000 */
[----:B--2---:R-:W-:-:S06]  /*0210*/  VIADD R8, R2, 0xffffffe ;  /* 0x0ffffffe02087836 */ /* 0x004fcc0000000000 */
[----:B------:R2:W3:Y:S02]  /*0220*/  F2I.FTZ.U32.TRUNC.NTZ R9, R8 ;  /* 0x0000000800097305 */ /* 0x0004e4000021f000 */
[----:B--2---:R-:W-:Y:S02]  /*0230*/  IMAD.MOV.U32 R8, RZ, RZ, RZ ;  /* 0x000000ffff087224 */ /* 0x004fe400078e00ff */
[----:B---3--:R-:W-:-:S04]  /*0240*/  IMAD.MOV R12, RZ, RZ, -R9 ;  /* 0x000000ffff0c7224 */ /* 0x008fc800078e0a09 */
[----:B------:R-:W-:Y:S01]  /*0250*/  IMAD R5, R12, R3, RZ ;  /* 0x000000030c057224 */ /* 0x000fe200078e02ff */
[----:B------:R-:W-:-:S03]  /*0260*/  IABS R12, R4 ;  /* 0x00000004000c7213 */ /* 0x000fc60000000000 */
[----:B------:R-:W-:Y:S01]  /*0270*/  IMAD.HI.U32 R9, R9, R5, R8 ;  /* 0x0000000509097227 */ /* 0x000fe200078e0008 */
[----:B------:R-:W-:-:S03]  /*0280*/  IABS R5, R0 ;  /* 0x0000000000057213 */ /* 0x000fc60000000000 */
[----:B------:R-:W-:Y:S02]  /*0290*/  IMAD.MOV R15, RZ, RZ, -R12 ;  /* 0x000000ffff0f7224 */ /* 0x000fe400078e0a0c */
[----:B------:R-:W-:-:S04]  /*02a0*/  IMAD.HI.U32 R2, R9, R11, RZ ;  /* 0x0000000b09027227 */ /* 0x000fc800078e00ff */
[-C--:B------:R-:W-:Y:S02]  /*02b0*/  IMAD R8, R2, R15.reuse, R11 ;  /* 0x0000000f02087224 */ /* 0x080fe400078e020b */
[----:B------:R-:W2:Y:S01]  /*02c0*/  I2F.RP R11, R5 ;  /* 0x00000005000b7306 */ /* 0x000ea20000209400 */
[----:B------:R-:W3:Y:S01]  /*02d0*/  S2R R2, SR_TID.X ;  /* 0x0000000000027919 */ /* 0x000ee20000002100 */
[----:B------:R-:W-:Y:S01]  /*02e0*/  IMAD.HI.U32 R10, R9, R14, RZ ;  /* 0x0000000e090a7227 */ /* 0x000fe200078e00ff */
[----:B------:R-:W-:Y:S02]  /*02f0*/  ISETP.GT.U32.AND P0, PT, R3, R8, PT ;  /* 0x000000080300720c */ /* 0x000fe40003f04070 */
[----:B------:R-:W-:Y:S01]  /*0300*/  LOP3.LUT R9, RZ, R4, RZ, 0x33, !PT ;  /* 0x00000004ff097212 */ /* 0x000fe200078e33ff */
[----:B------:R-:W-:-:S05]  /*0310*/  IMAD R14, R10, R15, R14 ;  /* 0x0000000f0a0e7224 */ /* 0x000fca00078e020e */
[----:B------:R-:W-:Y:S01]  /*0320*/  ISETP.GT.U32.AND P1, PT, R3, R14, PT ;  /* 0x0000000e0300720c */ /* 0x000fe20003f24070 */
[----:B--2---:R-:W2:Y:S04]  /*0330*/  MUFU.RCP R11, R11 ;  /* 0x0000000b000b7308 */ /* 0x004ea80000001000 */
[----:B------:R-:W-:-:S05]  /*0340*/  @!P0 IMAD.IADD R8, R8, 0x1, -R3 ;  /* 0x0000000108088824 */ /* 0x000fca00078e0a03 */
[----:B------:R-:W-:-:S03]  /*0350*/  ISETP.GT.U32.AND P0, PT, R3, R8, PT ;  /* 0x000000080300720c */ /* 0x000fc60003f04070 */
[----:B------:R-:W-:Y:S02]  /*0360*/  @!P1 IMAD.IADD R14, R14, 0x1, -R3 ;  /* 0x000000010e0e9824 */ /* 0x000fe400078e0a03 */
[----:B------:R-:W-:Y:S02]  /*0370*/  @!P1 VIADD R10, R10, 0x1 ;  /* 0x000000010a0a9836 */ /* 0x000fe40000000000 */
[----:B--2---:R-:W-:Y:S01]  /*0380*/  VIADD R7, R11, 0xffffffe ;  /* 0x0ffffffe0b077836 */ /* 0x004fe20000000000 */
[----:B---3--:R-:W-:-:S05]  /*0390*/  SHF.R.U32.HI R12, RZ, 0x2, R2 ;  /* 0x00000002ff0c7819 */ /* 0x008fca0000011602 */
[----:B------:R-:W-:Y:S01]  /*03a0*/  @!P0 IMAD.IADD R8, R8, 0x1, -R3 ;  /* 0x0000000108088824 */ /* 0x000fe200078e0a03 */
[----:B------:R-:W-:Y:S01]  /*03b0*/  ISETP.NE.AND P0, PT, R4, RZ, PT ;  /* 0x000000ff0400720c */ /* 0x000fe20003f05270 */
[----:B------:R-:W2:Y:S01]  /*03c0*/  F2I.FTZ.U32.TRUNC.NTZ R7, R7 ;  /* 0x0000000700077305 */ /* 0x000ea2000021f000 */
[----:B------:R-:W-:Y:S01]  /*03d0*/  SGXT.U32 R12, R12, 0x6 ;  /* 0x000000060c0c781a */ /* 0x000fe20000000000 */
[----:B------:R-:W-:Y:S01]  /*03e0*/  @!P2 IMAD.MOV R8, RZ, RZ, -R8 ;  /* 0x000000ffff08a224 */ /* 0x000fe200078e0a08 */
[----:B------:R-:W-:Y:S01]  /*03f0*/  ISETP.GE.U32.AND P2, PT, R14, R3, PT ;  /* 0x000000030e00720c */ /* 0x000fe20003f46070 */
[----:B------:R-:W-:Y:S01]  /*0400*/  IMAD.SHL.U32 R14, R2, 0x4, RZ ;  /* 0x00000004020e7824 */ /* 0x000fe200078e00ff */
[----:B------:R-:W-:Y:S02]  /*0410*/  LOP3.LUT R4, R13, R4, RZ, 0x3c, !PT ;  /* 0x000000040d047212 */ /* 0x000fe400078e3cff */
[----:B------:R-:W-:Y:S02]  /*0420*/  SEL R11, R9, R8, !P0 ;  /* 0x00000008090b7207 */ /* 0x000fe40004000000 */
[----:B------:R-:W-:-:S02]  /*0430*/  ISETP.GE.AND P1, PT, R4, RZ, PT ;  /* 0x000000ff0400720c */ /* 0x000fc40003f26270 */
[--C-:B------:R-:W-:Y:S01]  /*0440*/  SHF.R.U32.HI R15, RZ, 0x3, R2.reuse ;  /* 0x00000003ff0f7819 */ /* 0x100fe20000011602 */
[----:B------:R-:W-:Y:S01]  /*0450*/  IMAD.IADD R11, R6, 0x1, R11 ;  /* 0x00000001060b7824 */ /* 0x000fe200078e020b */
[C---:B------:R-:W-:Y:S01]  /*0460*/  LOP3.LUT R16, R14.reuse, 0x1c, RZ, 0xc0, !PT ;  /* 0x0000001c0e107812 */ /* 0x040fe200078ec0ff */
[--C-:B--2---:R-:W-:Y:S01]  /*0470*/  IMAD.MOV R6, RZ, RZ, -R7.reuse ;  /* 0x000000ffff067224 */ /* 0x104fe200078e0a07 */
[----:B------:R-:W-:Y:S01]  /*0480*/  SGXT.U32 R15, R15, 0x5 ;  /* 0x000000050f0f781a */ /* 0x000fe20000000000 */
[----:B------:R-:W-:Y:S01]  /*0490*/  IMAD.SHL.U32 R11, R11, 0x40, RZ ;  /* 0x000000400b0b7824 */ /* 0x000fe200078e00ff */
[----:B------:R-:W-:Y:S01]  /*04a0*/  LOP3.LUT R17, R14, 0x4, RZ, 0xc0, !PT ;  /* 0x000000040e117812 */ /* 0x000fe200078ec0ff */
[----:B------:R-:W-:Y:S01]  /*04b0*/  @P2 VIADD R10, R10, 0x1 ;  /* 0x000000010a0a2836 */ /* 0x000fe20000000000 */
[--C-:B------:R-:W-:Y:S02]  /*04c0*/  SHF.R.U32.HI R22, RZ, 0x5, R2.reuse ;  /* 0x00000005ff167819 */ /* 0x100fe40000011602 */
[----:B------:R-:W-:Y:S01]  /*04d0*/  LOP3.LUT R3, R11, R12, RZ, 0xfc, !PT ;  /* 0x0000000c0b037212 */ /* 0x000fe200078efcff */
[----:B------:R-:W-:Y:S01]  /*04e0*/  IMAD R11, R6, R5, RZ ;  /* 0x00000005060b7224 */ /* 0x000fe200078e02ff */
[----:B------:R-:W-:Y:S01]  /*04f0*/  SHF.R.U32.HI R32, RZ, 0x2, R2 ;  /* 0x00000002ff207819 */ /* 0x000fe20000011602 */
[----:B------:R-:W-:Y:S01]  /*0500*/  IMAD.MOV.U32 R6, RZ, RZ, RZ ;  /* 0x000000ffff067224 */ /* 0x000fe200078e00ff */
[----:B------:R-:W-:Y:S01]  /*0510*/  IABS R8, R3 ;  /* 0x0000000300087213 */ /* 0x000fe20000000000 */
[----:B------:R-:W-:Y:S01]  /*0520*/  @!P1 IMAD.MOV R10, RZ, RZ, -R10 ;  /* 0x000000ffff0a9224 */ /* 0x000fe200078e0a0a */
[----:B------:R-:W-:Y:S01]  /*0530*/  ISETP.GE.AND P2, PT, R3, RZ, PT ;  /* 0x000000ff0300720c */ /* 0x000fe20003f46270 */
[----:B------:R-:W-:Y:S01]  /*0540*/  IMAD.HI.U32 R6, R7, R11, R6 ;  /* 0x0000000b07067227 */ /* 0x000fe200078e0006 */
[----:B------:R-:W-:-:S02]  /*0550*/  LOP3.LUT R23, R22, 0x7fffffc, RZ, 0xc0, !PT ;  /* 0x07fffffc16177812 */ /* 0x000fc400078ec0ff */
[----:B------:R-:W-:Y:S01]  /*0560*/  SEL R4, R9, R10, !P0 ;  /* 0x0000000a09047207 */ /* 0x000fe20004000000 */
[----:B------:R-:W-:-:S04]  /*0570*/  IMAD.MOV.U32 R7, RZ, RZ, R8 ;  /* 0x000000ffff077224 */ /* 0x000fc800078e0008 */
[----:B------:R-:W-:-:S04]  /*0580*/  IMAD.HI.U32 R6, R6, R7, RZ ;  /* 0x0000000706067227 */ /* 0x000fc800078e00ff */
[----:B------:R-:W-:Y:S02]  /*0590*/  IMAD.MOV R6, RZ, RZ, -R6 ;  /* 0x000000ffff067224 */ /* 0x000fe400078e0a06 */
[----:B------:R-:W-:Y:S02]  /*05a0*/  IMAD.SHL.U32 R4, R4, 0x20, RZ ;  /* 0x0000002004047824 */ /* 0x000fe400078e00ff */
[----:B------:R-:W-:-:S03]  /*05b0*/  IMAD R6, R5, R6, R7 ;  /* 0x0000000605067224 */ /* 0x000fc600078e0207 */
[----:B------:R-:W-:Y:S02]  /*05c0*/  LOP3.LUT R10, R4, R15, RZ, 0xfc, !PT ;  /* 0x0000000f040a7212 */ /* 0x000fe400078efcff */
[----:B------:R-:W-:-:S03]  /*05d0*/  ISETP.GT.U32.AND P0, PT, R5, R6, PT ;  /* 0x000000060500720c */ /* 0x000fc60003f04070 */
[----:B------:R-:W-:-:S05]  /*05e0*/  IMAD.HI R7, R10, 0x2aaaaaab, RZ ;  /* 0x2aaaaaab0a077827 */ /* 0x000fca00078e02ff */
[----:B------:R-:W-:-:S04]  /*05f0*/  SHF.R.U32.HI R8, RZ, 0x1f, R7 ;  /* 0x0000001fff087819 */ /* 0x000fc80000011607 */
[----:B------:R-:W-:Y:S01]  /*0600*/  LEA.HI R7, R7, R8, RZ, 0x17 ;  /* 0x0000000807077211 */ /* 0x000fe200078fb8ff */
[----:B------:R-:W-:Y:S01]  /*0610*/  @!P0 IMAD.IADD R6, R6, 0x1, -R5 ;  /* 0x0000000106068824 */ /* 0x000fe200078e0a05 */
[----:B------:R-:W2:Y:S01]  /*0620*/  LDC.64 R8, c[0x0][0x218] ;  /* 0x00008600ff087b82 */ /* 0x000ea20000000a00 */
[----:B------:R-:W-:Y:S02]  /*0630*/  ISETP.NE.AND P0, PT, R0, RZ, PT ;  /* 0x000000ff0000720c */ /* 0x000fe40003f05270 */
[----:B------:R-:W-:Y:S01]  /*0640*/  IMAD R7, R7, -0xc00, R10 ;  /* 0xfffff40007077824 */ /* 0x000fe200078e020a */
[----:B------:R-:W-:-:S03]  /*0650*/  ISETP.GT.U32.AND P1, PT, R5, R6, PT ;  /* 0x000000060500720c */ /* 0x000fc60003f24070 */
[----:B------:R-:W-:Y:S01]  /*0660*/  IMAD R19, R7, 0x1000, R16 ;  /* 0x0000100007137824 */ /* 0x000fe200078e0210 */
[----:B------:R-:W3:Y:S01]  /*0670*/  LDC.64 R10, c[0x0][0x210] ;  /* 0x00008400ff0a7b82 */ /* 0x000ee20000000a00 */
[----:B------:R-:W-:-:S05]  /*0680*/  IMAD.SHL.U32 R7, R2, 0x8, RZ ;  /* 0x0000000802077824 */ /* 0x000fca00078e00ff */
[----:B------:R-:W-:-:S03]  /*0690*/  LOP3.LUT R21, R7, 0x18, R2, 0x48, !PT ;  /* 0x0000001807157812 */ /* 0x000fc600078e4802 */
[----:B------:R-:W-:Y:S01]  /*06a0*/  @!P1 IMAD.IADD R6, R6, 0x1, -R5 ;  /* 0x0000000106069824 */ /* 0x000fe200078e0a05 */
[----:B------:R-:W-:Y:S01]  /*06b0*/  SHF.R.U32.HI R5, RZ, 0x3, R2 ;  /* 0x00000003ff057819 */ /* 0x000fe20000011602 */
[----:B------:R-:W-:Y:S02]  /*06c0*/  IMAD R21, R12, 0x20, R21 ;  /* 0x000000200c157824 */ /* 0x000fe400078e0215 */
[----:B------:R-:W-:Y:S01]  /*06d0*/  IMAD.MOV.U32 R13, RZ, RZ, R6 ;  /* 0x000000ffff0d7224 */ /* 0x000fe200078e0006 */
[----:B------:R-:W-:-:S03]  /*06e0*/  LOP3.LUT R6, R5, R2, RZ, 0x3c, !PT ;  /* 0x0000000205067212 */ /* 0x000fc600078e3cff */
[----:B------:R-:W-:Y:S01]  /*06f0*/  @!P2 IMAD.MOV R13, RZ, RZ, -R13 ;  /* 0x000000ffff0da224 */ /* 0x000fe200078e0a0d */
[----:B------:R-:W-:Y:S01]  /*0700*/  @!P0 LOP3.LUT R13, RZ, R0, RZ, 0x33, !PT ;  /* 0x00000000ff0d8212 */ /* 0x000fe200078e33ff */
[----:B------:R-:W-:Y:S01]  /*0710*/  IMAD.SHL.U32 R14, R6, 0x4, RZ ;  /* 0x00000004060e7824 */ /* 0x000fe200078e00ff */
[----:B------:R-:W-:-:S04]  /*0720*/  LOP3.LUT R6, R7, 0x18, RZ, 0xc0, !PT ;  /* 0x0000001807067812 */ /* 0x000fc800078ec0ff */
[----:B------:R-:W-:Y:S01]  /*0730*/  LOP3.LUT R14, R17, 0x18, R14, 0xf8, !PT ;  /* 0x00000018110e7812 */ /* 0x000fe200078ef80e */
[----:B------:R-:W-:Y:S02]  /*0740*/  IMAD R17, R13, 0x1000, R6 ;  /* 0x000010000d117824 */ /* 0x000fe400078e0206 */
[----:B--2---:R-:W-:Y:S01]  /*0750*/  IMAD.WIDE R12, R19, 0x2, R8 ;  /* 0x00000002130c7825 */ /* 0x004fe200078e0208 */
[----:B------:R-:W-:Y:S02]  /*0760*/  LEA R8, R21, UR6, 0x1 ;  /* 0x0000000615087c11 */ /* 0x000fe4000f8e08ff */
[----:B------:R-:W-:Y:S01]  /*0770*/  SHF.R.U32.HI R21, RZ, 0x1, R2 ;  /* 0x00000001ff157819 */ /* 0x000fe20000011602 */
[----:B------:R-:W-:Y:S01]  /*0780*/  IMAD R9, R15, 0x20, R14 ;  /* 0x000000200f097824 */ /* 0x000fe200078e020e */
[----:B------:R-:W-:Y:S01]  /*0790*/  IADD3 R34, P0, R12, 0x100, RZ ;  /* 0x000001000c227810 */ /* 0x000fe20007f1e0ff */
[----:B---3--:R-:W-:-:S03]  /*07a0*/  IMAD.WIDE R14, R17, 0x2, R10 ;  /* 0x00000002110e7825 */ /* 0x008fc600078e020a */
[----:B------:R-:W-:Y:S01]  /*07b0*/  LEA R9, R9, UR6, 0x1 ;  /* 0x0000000609097c11 */ /* 0x000fe2000f8e08ff */
[----:B------:R-:W-:Y:S01]  /*07c0*/  IMAD.X R11, RZ, RZ, R13, P0 ;  /* 0x000000ffff0b7224 */ /* 0x000fe200000e060d */
[----:B------:R-:W-:Y:S01]  /*07d0*/  @!PT LDS RZ, [RZ] ;  /* 0x00000000fffff984 */ /* 0x000fe20000000800 */
[----:B------:R-:W-:Y:S01]  /*07e0*/  @!PT LDS RZ, [RZ] ;  /* 0x00000000fffff984 */ /* 0x000fe20000000800 */
[----:B------:R-:W-:Y:S01]  /*07f0*/  @!PT LDS RZ, [RZ] ;  /* 0x00000000fffff984 */ /* 0x000fe20000000800 */
[----:B------:R-:W-:Y:S01]  /*0800*/  LDGSTS.E.BYPASS.128 [R8], desc[UR20][R14.64] ;  /* 0x000000000e087fae */ /* 0x000fe2000b901c54 */
[----:B------:R-:W-:-:S03]  /*0810*/  IADD3 R18, P1, R14, 0x100, RZ ;  /* 0x000001000e127810 */ /* 0x000fc60007f3e0ff */
[----:B------:R-:W0:Y:S02]  /*0820*/  LDGDEPBAR ;  /* 0x00000000000079af */ /* 0x000e240000000000 */
[----:B------:R-:W-:Y:S02]  /*0830*/  IMAD.X R19, RZ, RZ, R15, P1 ;  /* 0x000000ffff137224 */ /* 0x000fe400008e060f */
[----:B------:R-:W-:Y:S04]  /*0840*/  LDGSTS.E.64 [R9+0x5000], desc[UR20][R12.64] ;  /* 0x050000000c097fae */ /* 0x000fe8000b921a54 */
[----:B------:R-:W0:Y:S01]  /*0850*/  LDGDEPBAR ;  /* 0x00000000000079af */ /* 0x000e220000000000 */
[----:B------:R-:W-:Y:S06]  /*0860*/  BAR.SYNC.DEFER_BLOCKING 0x0 ;  /* 0x0000000000007b1d */ /* 0x000fec0000010000 */
[----:B------:R-:W-:Y:S01]  /*0870*/  @!PT LDS RZ, [RZ] ;  /* 0x00000000fffff984 */ /* 0x000fe20000000800 */
[----:B------:R-:W-:Y:S01]  /*0880*/  @!PT LDS RZ, [RZ] ;  /* 0x00000000fffff984 */ /* 0x000fe20000000800 */
[----:B------:R-:W-:Y:S01]  /*0890*/  @!PT LDS RZ, [RZ] ;  /* 0x00000000fffff984 */ /* 0x000fe20000000800 */
[----:B------:R-:W-:Y:S04]  /*08a0*/  LDGSTS.E.BYPASS.128 [R8+0x1000], desc[UR20][R14.64+0x40] ;  /* 0x010000400e087fae */ /* 0x000fe8000b901c54 */
[----:B------:R-:W0:Y:S04]  /*08b0*/  LDGDEPBAR ;  /* 0x00000000000079af */ /* 0x000e280000000000 */
        /* <DEDUP_REMOVED lines=16> */
[----:B------:R2:W-:Y:S04]  /*09c0*/  LDGSTS.E.64 [R9+0x6800], desc[UR20][R12.64+0xc0] ;  /* 0x068000c00c097fae */ /* 0x0005e8000b921a54 */
[----:B------:R-:W0:Y:S01]  /*09d0*/  LDGDEPBAR ;  /* 0x00000000000079af */ /* 0x000e220000000000 */
[----:B--2---:R-:W-:-:S04]  /*09e0*/  LOP3.LUT R12, R21, 0x40, RZ, 0xc0, !PT ;  /* 0x00000040150c7812 */ /* 0x004fc800078ec0ff */
[C---:B------:R-:W-:Y:S02]  /*09f0*/  LOP3.LUT R10, R12.reuse, 0x800000, RZ, 0xfc, !PT ;  /* 0x008000000c0a7812 */ /* 0x040fe400078efcff */
[----:B------:R-:W-:-:S07]  /*0a00*/  LOP3.LUT R12, R12, 0x800002, RZ, 0xfc, !PT ;  /* 0x008000020c0c7812 */ /* 0x000fce00078efcff */
.L_x_0:
[----:B------:R-:W-:Y:S01]  /*0a10*/  UIADD3 UR4, UR4, 0x1, URZ ;  /* 0x0000000104047890 */ /* 0x000fe2000fffe03f */
[----:B------:R-:W2:Y:S01]  /*0a20*/  SHFL.IDX PT, R13, R23, RZ, 0x1f ;  /* 0x00001fff170d7589 */ /* 0x000ea200000e0000 */
[----:B------:R-:W-:Y:S01]  /*0a30*/  IMAD.MOV.U32 R14, RZ, RZ, R10 ;  /* 0x000000ffff0e7224 */ /* 0x000fe200078e000a */
[----:B------:R-:W-:Y:S01]  /*0a40*/  UMOV UR5, URZ ;  /* 0x0000003f00057c82 */ /* 0x000fe20008000000 */
[----:B------:R-:W-:Y:S01]  /*0a50*/  UISETP.GE.AND UP0, UPT, UR4, 0x5, UPT ;  /* 0x000000050400788c */ /* 0x000fe2000bf06270 */
[----:B------:R-:W-:Y:S01]  /*0a60*/  IMAD.MOV.U32 R15, RZ, RZ, -0x7fffffe0 ;  /* 0x80000020ff0f7424 */ /* 0x000fe200078e00ff */
[----:B------:R-:W-:-:S04]  /*0a70*/  DEPBAR.LE SB0, 0x6 ;  /* 0x000081800000791a */ /* 0x000fc80000000000 */
[----:B------:R-:W-:Y:S01]  /*0a80*/  USEL UR16, UR4, URZ, !UP0 ;  /* 0x0000003f04107287 */ /* 0x000fe2000c000000 */
[----:B------:R-:W-:Y:S01]  /*0a90*/  BAR.SYNC.DEFER_BLOCKING 0x0 ;  /* 0x0000000000007b1d */ /* 0x000fe20000010000 */
[----:B------:R-:W-:Y:S02]  /*0aa0*/  VIADD R33, R33, 0x1 ;  /* 0x0000000121217836 */ /* 0x000fe40000000000 */
[----:B------:R-:W-:Y:S01]  /*0ab0*/  ULEA UR4, UR16, UR6, 0xb ;  /* 0x0000000610047291 */ /* 0x000fe2000f8e583f */
[----:B------:R-:W-:Y:S02]  /*0ac0*/  IMAD.MOV.U32 R36, RZ, RZ, R34 ;  /* 0x000000ffff247224 */ /* 0x000fe400078e0022 */
[C---:B------:R-:W-:Y:S01]  /*0ad0*/  ISETP.GE.AND P1, PT, R33.reuse, 0x5, PT ;  /* 0x000000052100780c */ /* 0x040fe20003f26270 */
[----:B------:R-:W-:Y:S01]  /*0ae0*/  UIADD3 UR4, UR4, 0x5000, URZ ;  /* 0x0000500004047890 */ /* 0x000fe2000fffe03f */
[----:B------:R-:W-:Y:S02]  /*0af0*/  IMAD.MOV.U32 R37, RZ, RZ, R11 ;  /* 0x000000ffff257224 */ /* 0x000fe400078e000b */
[----:B------:R-:W-:Y:S01]  /*0b00*/  SEL R33, R33, RZ, !P1 ;  /* 0x000000ff21217207 */ /* 0x000fe20004800000 */
[----:B------:R-:W-:Y:S01]  /*0b10*/  USHF.R.U32.HI UR4, URZ, 0x4, UR4 ;  /* 0x000000043f047899 */ /* 0x000fe20008011604 */
[----:B--2---:R-:W-:-:S03]  /*0b20*/  R2UR UR8, R13 ;  /* 0x000000000d0872ca */ /* 0x004fc600000e0000 */
[----:B------:R-:W-:Y:S01]  /*0b30*/  ULOP3.LUT UR4, UR4, 0x3fff, URZ, 0xc0, !UPT ;  /* 0x00003fff04047892 */ /* 0x000fe2000f8ec03f */
[----:B------:R-:W-:Y:S02]  /*0b40*/  IMAD.MOV.U32 R13, RZ, RZ, R14 ;  /* 0x000000ffff0d7224 */ /* 0x000fe400078e000e */
[C---:B------:R-:W-:Y:S02]  /*0b50*/  IMAD R35, R33.reuse, 0x800, R9 ;  /* 0x0000080021237824 */ /* 0x040fe400078e0209 */
[----:B------:R-:W-:Y:S02]  /*0b60*/  VIADD R11, R33, 0x1 ;  /* 0x00000001210b7836 */ /* 0x000fe40000000000 */
[----:B------:R-:W-:Y:S02]  /*0b70*/  UMOV UR7, UR4 ;  /* 0x0000000400077c82 */ /* 0x000fe40008000000 */
[----:B------:R-:W-:Y:S01]  /*0b80*/  IADD3 R16, P0, R13, UR7, RZ ;  /* 0x000000070d107c10 */ /* 0x000fe2000ff1e0ff */
[----:B------:R-:W-:Y:S01]  /*0b90*/  IMAD.MOV.U32 R13, RZ, RZ, R15 ;  /* 0x000000ffff0d7224 */ /* 0x000fe200078e000f */
[----:B------:R-:W-:Y:S01]  /*0ba0*/  UMOV UR7, UR5 ;  /* 0x0000000500077c82 */ /* 0x000fe20008000000 */
[----:B------:R-:W-:Y:S01]  /*0bb0*/  USHF.L.U32 UR8, UR8, 0x6, URZ ;  /* 0x0000000608087899 */ /* 0x000fe2000800063f */
[----:B------:R-:W-:Y:S01]  /*0bc0*/  R2UR UR10, R16 ;  /* 0x00000000100a72ca */ /* 0x000fe200000e0000 */
[----:B------:R-:W-:Y:S01]  /*0bd0*/  WARPGROUP.ARRIVE ;  /* 0x00000000000079c5 */ /* 0x000fe20000000000 */
[----:B------:R-:W-:Y:S01]  /*0be0*/  IADD3.X R17, R13, UR7, RZ, P0, !PT ;  /* 0x000000070d117c10 */ /* 0x000fe200087fe4ff */
[----:B------:R-:W-:Y:S01]  /*0bf0*/  ULEA UR7, UR16, UR6, 0xc ;  /* 0x0000000610077291 */ /* 0x000fe2000f8e603f */
[----:B------:R-:W-:Y:S01]  /*0c00*/  IMAD.MOV.U32 R13, RZ, RZ, -0x7fffffe0 ;  /* 0x80000020ff0d7424 */ /* 0x000fe200078e00ff */
[----:B------:R-:W-:Y:S01]  /*0c10*/  UIADD3 UR16, UR16, 0x1, URZ ;  /* 0x0000000110107890 */ /* 0x000fe2000fffe03f */
[----:B------:R-:W-:Y:S01]  /*0c20*/  R2UR UR11, R17 ;  /* 0x00000000110b72ca */ /* 0x000fe200000e0000 */
[----:B------:R-:W-:Y:S01]  /*0c30*/  USHF.R.U32.HI UR9, URZ, 0x4, UR7 ;  /* 0x000000043f097899 */ /* 0x000fe20008011607 */
[----:B------:R-:W-:Y:S01]  /*0c40*/  IMAD.MOV.U32 R16, RZ, RZ, R12 ;  /* 0x000000ffff107224 */ /* 0x000fe200078e000c */
[----:B------:R-:W-:Y:S01]  /*0c50*/  ULOP3.LUT UR7, UR8, 0xc0, URZ, 0xc0, !UPT ;  /* 0x000000c008077892 */ /* 0x000fe2000f8ec03f */
[----:B------:R-:W-:Y:S01]  /*0c60*/  IMAD.MOV.U32 R17, RZ, RZ, R13 ;  /* 0x000000ffff117224 */ /* 0x000fe200078e000d */
[----:B------:R-:W-:Y:S01]  /*0c70*/  ULOP3.LUT UR9, UR9, 0x3fff, URZ, 0xc0, !UPT ;  /* 0x00003fff09097892 */ /* 0x000fe2000f8ec03f */
[----:B------:R-:W-:-:S03]  /*0c80*/  ISETP.GE.AND P1, PT, R11, 0x5, PT ;  /* 0x000000050b00780c */ /* 0x000fc60003f26270 */
[----:B------:R-:W-:Y:S01]  /*0c90*/  UIADD3 UR12, UP0, UR7, UR9, URZ ;  /* 0x00000009070c7290 */ /* 0x000fe2000ff1e03f */
[----:B------:R-:W-:-:S03]  /*0ca0*/  SEL R11, R11, RZ, !P1 ;  /* 0x000000ff0b0b7207 */ /* 0x000fc60004800000 */
[----:B------:R-:W-:Y:S02]  /*0cb0*/  UIADD3.X UR13, URZ, URZ, URZ, UP0, !UPT ;  /* 0x0000003f3f0d7290 */ /* 0x000fe400087fe43f */
[----:B------:R-:W-:Y:S02]  /*0cc0*/  ULOP3.LUT UR8, UR12, 0x1000000, URZ, 0xfc, !UPT ;  /* 0x010000000c087892 */ /* 0x000fe4000f8efc3f */
[----:B------:R-:W-:Y:S02]  /*0cd0*/  ULOP3.LUT UR9, UR13, 0x80000020, URZ, 0xfc, !UPT ;  /* 0x800000200d097892 */ /* 0x000fe4000f8efc3f */
[----:B------:R-:W-:-:S07]  /*0ce0*/  UISETP.GE.AND UP0, UPT, UR16, 0x5, UPT ;  /* 0x000000051000788c */ /* 0x000fce000bf06270 */
[----:B------:R-:W-:Y:S01]  /*0cf0*/  HGMMA.64x16x16.F32.BF16 R24, gdesc[UR8], R24 ;  /* 0x00200000081879f0 */ /* 0x000fe20008701818 */
[----:B------:R-:W-:Y:S01]  /*0d00*/  UMOV UR8, UR4 ;  /* 0x0000000400087c82 */ /* 0x000fe20008000000 */
[----:B------:R-:W-:Y:S01]  /*0d10*/  UMOV UR9, 0x80000020 ;  /* 0x8000002000097882 */ /* 0x000fe20000000000 */
[----:B------:R-:W-:Y:S01]  /*0d20*/  IADD3 R16, P0, R16, UR8, RZ ;  /* 0x0000000810107c10 */ /* 0x000fe2000ff1e0ff */
[----:B------:R-:W-:Y:S01]  /*0d30*/  UMOV UR8, 0x1000002 ;  /* 0x0100000200087882 */ /* 0x000fe20000000000 */
[----:B------:R-:W-:Y:S02]  /*0d40*/  USEL UR10, UR16, URZ, !UP0 ;  /* 0x0000003f100a7287 */ /* 0x000fe4000c000000 */
[----:B------:R-:W-:Y:S01]  /*0d50*/  IADD3.X R17, R17, UR5, RZ, P0, !PT ;  /* 0x0000000511117c10 */ /* 0x000fe200087fe4ff */
[----:B------:R-:W-:Y:S01]  /*0d60*/  UIADD3.64 UR12, UR12, UR8, URZ ;  /* 0x000000080c0c7297 */ /* 0x000fe2000fffe03f */
[----:B------:R-:W-:Y:S01]  /*0d70*/  R2UR UR14, R16 ;  /* 0x00000000100e72ca */ /* 0x000fe200000e0000 */
[----:B------:R-:W-:Y:S01]  /*0d80*/  ULEA UR4, UR10, UR6, 0xb ;  /* 0x000000060a047291 */ /* 0x000fe2000f8e583f */
[----:B------:R-:W-:Y:S01]  /*0d90*/  R2UR UR15, R17 ;  /* 0x00000000110f72ca */ /* 0x000fe200000e0000 */
[----:B------:R-:W-:Y:S01]  /*0da0*/  IMAD.MOV.U32 R16, RZ, RZ, R14 ;  /* 0x000000ffff107224 */ /* 0x000fe200078e000e */
[----:B------:R-:W-:Y:S01]  /*0db0*/  UMOV UR5, URZ ;  /* 0x0000003f00057c82 */ /* 0x000fe20008000000 */
[----:B------:R-:W-:Y:S01]  /*0dc0*/  UIADD3 UR4, UR4, 0x5000, URZ ;  /* 0x0000500004047890 */ /* 0x000fe2000fffe03f */
[----:B------:R-:W-:-:S03]  /*0dd0*/  IMAD.MOV.U32 R17, RZ, RZ, R15 ;  /* 0x000000ffff117224 */ /* 0x000fc600078e000f */
[----:B------:R-:W-:-:S04]  /*0de0*/  USHF.R.U32.HI UR4, URZ, 0x4, UR4 ;  /* 0x000000043f047899 */ /* 0x000fc80008011604 */
[----:B------:R-:W-:-:S07]  /*0df0*/  ULOP3.LUT UR4, UR4, 0x3fff, URZ, 0xc0, !UPT ;  /* 0x00003fff04047892 */ /* 0x000fce000f8ec03f */
[----:B------:R-:W-:Y:S02]  /*0e00*/  UMOV UR11, UR4 ;  /* 0x00000004000b7c82 */ /* 0x000fe40008000000 */
[----:B------:R-:W-:Y:S01]  /*0e10*/  IADD3 R16, P0, R16, UR11, RZ ;  /* 0x0000000b10107c10 */ /* 0x000fe2000ff1e0ff */
[----:B------:R-:W-:-:S03]  /*0e20*/  UMOV UR11, UR5 ;  /* 0x00000005000b7c82 */ /* 0x000fc60008000000 */
[----:B------:R-:W-:Y:S01]  /*0e30*/  IADD3.X R17, R17, UR11, RZ, P0, !PT ;  /* 0x0000000b11117c10 */ /* 0x000fe200087fe4ff */
[----:B------:R-:W-:Y:S01]  /*0e40*/  UMOV UR11, UR4 ;  /* 0x00000004000b7c82 */ /* 0x000fe20008000000 */
[----:B------:R-:W-:Y:S02]  /*0e50*/  ULEA UR4, UR10, UR6, 0xc ;  /* 0x000000060a047291 */ /* 0x000fe4000f8e603f */
[----:B------:R-:W-:Y:S02]  /*0e60*/  UIADD3 UR10, UR10, 0x1, URZ ;  /* 0x000000010a0a7890 */ /* 0x000fe4000fffe03f */
[----:B------:R-:W-:-:S04]  /*0e70*/  USHF.R.U32.HI UR4, URZ, 0x4, UR4 ;  /* 0x000000043f047899 */ /* 0x000fc80008011604 */
[----:B------:R-:W-:-:S04]  /*0e80*/  ULOP3.LUT UR4, UR4, 0x3fff, URZ, 0xc0, !UPT ;  /* 0x00003fff04047892 */ /* 0x000fc8000f8ec03f */
[----:B------:R-:W-:Y:S01]  /*0e90*/  UIADD3 UR16, UP0, UR7, UR4, URZ ;  /* 0x0000000407107290 */ /* 0x000fe2000ff1e03f */
[----:B------:R-:W-:Y:S01]  /*0ea0*/  HGMMA.64x16x16.F32.BF16 R24, gdesc[UR12], R24, gsb0 ;  /* 0x002000000c1879f0 */ /* 0x000fe20008001818 */
[----:B------:R-:W-:Y:S01]  /*0eb0*/  R2UR UR14, R16 ;  /* 0x00000000100e72ca */ /* 0x000fe200000e0000 */
[----:B------:R-:W-:Y:S01]  /*0ec0*/  IMAD.MOV.U32 R16, RZ, RZ, R12 ;  /* 0x000000ffff107224 */ /* 0x000fe200078e000c */
[----:B------:R-:W-:Y:S01]  /*0ed0*/  R2UR UR15, R17 ;  /* 0x00000000110f72ca */ /* 0x000fe200000e0000 */
[----:B------:R-:W-:Y:S01]  /*0ee0*/  IMAD.MOV.U32 R17, RZ, RZ, R13 ;  /* 0x000000ffff117224 */ /* 0x000fe200078e000d */
[----:B------:R-:W-:Y:S02]  /*0ef0*/  UIADD3.X UR17, URZ, URZ, URZ, UP0, !UPT ;  /* 0x0000003f3f117290 */ /* 0x000fe400087fe43f */
[----:B------:R-:W-:Y:S01]  /*0f00*/  IADD3 R16, P0, R16, UR11, RZ ;  /* 0x0000000b10107c10 */ /* 0x000fe2000ff1e0ff */
[----:B------:R-:W-:Y:S02]  /*0f10*/  ULOP3.LUT UR12, UR16, 0x1000000, URZ, 0xfc, !UPT ;  /* 0x01000000100c7892 */ /* 0x000fe4000f8efc3f */
[----:B------:R-:W-:Y:S01]  /*0f20*/  ULOP3.LUT UR13, UR17, 0x80000020, URZ, 0xfc, !UPT ;  /* 0x80000020110d7892 */ /* 0x000fe2000f8efc3f */
[----:B------:R-:W-:Y:S01]  /*0f30*/  R2UR UR18, R16 ;  /* 0x00000000101272ca */ /* 0x000fe200000e0000 */
[----:B------:R-:W-:Y:S01]  /*0f40*/  VIADD R16, R20, 0x20 ;  /* 0x0000002014107836 */ /* 0x000fe20000000000 */
[----:B------:R-:W-:Y:S01]  /*0f50*/  IADD3.X R17, R17, UR5, RZ, P0, !PT ;  /* 0x0000000511117c10 */ /* 0x000fe200087fe4ff */
[----:B------:R-:W-:-:S02]  /*0f60*/  UIADD3.64 UR16, UR16, UR8, URZ ;  /* 0x0000000810107297 */ /* 0x000fc4000fffe03f */
[----:B------:R-:W-:Y:S01]  /*0f70*/  UISETP.GE.AND UP0, UPT, UR10, 0x5, UPT ;  /* 0x000000050a00788c */ /* 0x000fe2000bf06270 */
[----:B------:R-:W-:Y:S01]  /*0f80*/  ISETP.GE.U32.AND P0, PT, R16, 0xf80, PT ;  /* 0x00000f801000780c */ /* 0x000fe20003f06070 */
[----:B------:R-:W-:Y:S01]  /*0f90*/  IMAD.MOV.U32 R16, RZ, RZ, R18 ;  /* 0x000000ffff107224 */ /* 0x000fe200078e0012 */
[----:B------:R-:W-:Y:S01]  /*0fa0*/  R2UR UR19, R17 ;  /* 0x00000000111372ca */ /* 0x000fe200000e0000 */
[----:B------:R-:W-:Y:S01]  /*0fb0*/  IMAD.MOV.U32 R17, RZ, RZ, R19 ;  /* 0x000000ffff117224 */ /* 0x000fe200078e0013 */
[----:B------:R-:W-:Y:S01]  /*0fc0*/  USEL UR10, UR10, URZ, !UP0 ;  /* 0x0000003f0a0a7287 */ /* 0x000fe2000c000000 */
[--C-:B------:R-:W-:Y:S01]  /*0fd0*/  IMAD R19, R33, 0x1000, R8.reuse ;  /* 0x0000100021137824 */ /* 0x100fe200078e0208 */
[----:B------:R-:W-:Y:S01]  /*0fe0*/  UMOV UR5, URZ ;  /* 0x0000003f00057c82 */ /* 0x000fe20008000000 */
[----:B------:R-:W-:Y:S01]  /*0ff0*/  VIADD R18, R20, 0x40 ;  /* 0x0000004014127836 */ /* 0x000fe20000000000 */
[----:B------:R-:W-:Y:S01]  /*1000*/  ULEA UR4, UR10, UR6, 0xb ;  /* 0x000000060a047291 */ /* 0x000fe2000f8e583f */
[----:B------:R-:W-:-:S03]  /*1010*/  IMAD R33, R11, 0x1000, R8 ;  /* 0x000010000b217824 */ /* 0x000fc600078e0208 */
[----:B------:R-:W-:-:S04]  /*1020*/  UIADD3 UR4, UR4, 0x5000, URZ ;  /* 0x0000500004047890 */ /* 0x000fc8000fffe03f */
[----:B------:R-:W-:-:S04]  /*1030*/  USHF.R.U32.HI UR4, URZ, 0x4, UR4 ;  /* 0x000000043f047899 */ /* 0x000fc80008011604 */
[----:B------:R-:W-:-:S07]  /*1040*/  ULOP3.LUT UR4, UR4, 0x3fff, URZ, 0xc0, !UPT ;  /* 0x00003fff04047892 */ /* 0x000fce000f8ec03f */
[----:B------:R-:W-:Y:S01]  /*1050*/  UMOV UR11, UR4 ;  /* 0x00000004000b7c82 */ /* 0x000fe20008000000 */
[----:B------:R-:W-:Y:S02]  /*1060*/  WARPGROUP.DEPBAR.LE gsb0, 0x1 ;  /* 0x00008000000079c5 */ /* 0x000fe40000010100 */
[----:B------:R-:W-:Y:S06]  /*1070*/  BAR.SYNC.DEFER_BLOCKING 0x0 ;  /* 0x0000000000007b1d */ /* 0x000fec0000010000 */
[----:B------:R-:W-:Y:S01]  /*1080*/  @!PT LDS RZ, [RZ] ;  /* 0x00000000fffff984 */ /* 0x000fe20000000800 */
[----:B------:R-:W-:Y:S01]  /*1090*/  @!PT LDS RZ, [RZ] ;  /* 0x00000000fffff984 */ /* 0x000fe20000000800 */
[----:B------:R-:W-:Y:S01]  /*10a0*/  @!PT LDS RZ, [RZ] ;  /* 0x00000000fffff984 */ /* 0x000fe20000000800 */
[----:B------:R2:W-:Y:S04]  /*10b0*/  LDGSTS.E.BYPASS.128 [R19], desc[UR20][R16.64], !P0 ;  /* 0x0000000010137fae */ /* 0x0005e8000c101c54 */
[----:B------:R-:W0:Y:S04]  /*10c0*/  LDGDEPBAR ;  /* 0x00000000000079af */ /* 0x000e280000000000 */
[----:B------:R3:W-:Y:S01]  /*10d0*/  LDGSTS.E.64 [R35+0x5000], desc[UR20][R36.64], !P0 ;  /* 0x0500000024237fae */ /* 0x0007e2000c121a54 */
[----:B------:R-:W-:Y:S01]  /*10e0*/  ISETP.GE.U32.AND P0, PT, R18, 0xf80, PT ;  /* 0x00000f801200780c */ /* 0x000fe20003f06070 */
[----:B------:R-:W-:-:S02]  /*10f0*/  IMAD.MOV.U32 R18, RZ, RZ, R14 ;  /* 0x000000ffff127224 */ /* 0x000fc400078e000e */
[----:B------:R-:W0:Y:S01]  /*1100*/  LDGDEPBAR ;  /* 0x00000000000079af */ /* 0x000e220000000000 */
[----:B--2---:R-:W-:Y:S02]  /*1110*/  IMAD.MOV.U32 R19, RZ, RZ, R15 ;  /* 0x000000ffff137224 */ /* 0x004fe400078e000f */
[C---:B---3--:R-:W-:Y:S02]  /*1120*/  IMAD R35, R11.reuse, 0x800, R9 ;  /* 0x000008000b237824 */ /* 0x048fe400078e0209 */
[----:B------:R-:W-:-:S05]  /*1130*/  VIADD R11, R11, 0x1 ;  /* 0x000000010b0b7836 */ /* 0x000fca0000000000 */
[----:B------:R-:W-:-:S04]  /*1140*/  ISETP.GE.AND P1, PT, R11, 0x5, PT ;  /* 0x000000050b00780c */ /* 0x000fc80003f26270 */
[----:B------:R-:W-:Y:S01]  /*1150*/  SEL R11, R11, RZ, !P1 ;  /* 0x000000ff0b0b7207 */ /* 0x000fe20004800000 */
[----:B------:R-:W-:-:S04]  /*1160*/  DEPBAR.LE SB0, 0x6 ;  /* 0x000081800000791a */ /* 0x000fc80000000000 */
[----:B------:R-:W-:Y:S06]  /*1170*/  BAR.SYNC.DEFER_BLOCKING 0x0 ;  /* 0x0000000000007b1d */ /* 0x000fec0000010000 */
[----:B------:R-:W-:-:S06]  /*1180*/  WARPGROUP.ARRIVE ;  /* 0x00000000000079c5 */ /* 0x000fcc0000000000 */
[----:B------:R-:W-:Y:S04]  /*1190*/  HGMMA.64x16x16.F32.BF16 R24, gdesc[UR12], R24 ;  /* 0x002000000c1879f0 */ /* 0x000fe80008701818 */
[----:B------:R-:W-:Y:S03]  /*11a0*/  HGMMA.64x16x16.F32.BF16 R24, gdesc[UR16], R24, gsb0 ;  /* 0x00200000101879f0 */ /* 0x000fe60008001818 */
[----:B------:R-:W-:Y:S02]  /*11b0*/  WARPGROUP.DEPBAR.LE gsb0, 0x1 ;  /* 0x00008000000079c5 */ /* 0x000fe40000010100 */
[----:B------:R-:W-:Y:S06]  /*11c0*/  BAR.SYNC.DEFER_BLOCKING 0x0 ;  /* 0x0000000000007b1d */ /* 0x000fec0000010000 */
[----:B------:R-:W-:Y:S01]  /*11d0*/  @!PT LDS RZ, [RZ] ;  /* 0x00000000fffff984 */ /* 0x000fe20000000800 */
[----:B------:R-:W-:Y:S01]  /*11e0*/  @!PT LDS RZ, [RZ] ;  /* 0x00000000fffff984 */ /* 0x000fe20000000800 */
[----:B------:R-:W-:Y:S01]  /*11f0*/  @!PT LDS RZ, [RZ] ;  /* 0x00000000fffff984 */ /* 0x000fe20000000800 */
[----:B------:R2:W-:Y:S04]  /*1200*/  LDGSTS.E.BYPASS.128 [R33], desc[UR20][R16.64+0x40], !P0 ;  /* 0x0000004010217fae */ /* 0x0005e8000c101c54 */
[----:B------:R-:W0:Y:S04]  /*1210*/  LDGDEPBAR ;  /* 0x00000000000079af */ /* 0x000e280000000000 */
[----:B------:R-:W-:Y:S01]  /*1220*/  LDGSTS.E.64 [R35+0x5000], desc[UR20][R36.64+0x40], !P0 ;  /* 0x0500004024237fae */ /* 0x000fe2000c121a54 */
[----:B------:R-:W-:Y:S01]  /*1230*/  IADD3 R18, P0, R18, UR11, RZ ;  /* 0x0000000b12127c10 */ /* 0x000fe2000ff1e0ff */
[----:B------:R-:W-:-:S02]  /*1240*/  UMOV UR11, UR5 ;  /* 0x00000005000b7c82 */ /* 0x000fc40008000000 */
[----:B------:R-:W0:Y:S01]  /*1250*/  LDGDEPBAR ;  /* 0x00000000000079af */ /* 0x000e220000000000 */
[----:B------:R-:W-:Y:S01]  /*1260*/  IADD3.X R19, R19, UR11, RZ, P0, !PT ;  /* 0x0000000b13137c10 */ /* 0x000fe200087fe4ff */
[----:B------:R-:W-:Y:S01]  /*1270*/  UMOV UR11, UR4 ;  /* 0x00000004000b7c82 */ /* 0x000fe20008000000 */
[----:B------:R-:W-:Y:S01]  /*1280*/  ULEA UR4, UR10, UR6, 0xc ;  /* 0x000000060a047291 */ /* 0x000fe2000f8e603f */
[----:B------:R-:W-:Y:S01]  /*1290*/  R2UR UR14, R18 ;  /* 0x00000000120e72ca */ /* 0x000fe200000e0000 */
[----:B------:R-:W-:Y:S01]  /*12a0*/  IMAD.MOV.U32 R18, RZ, RZ, R12 ;  /* 0x000000ffff127224 */ /* 0x000fe200078e000c */
[----:B------:R-:W-:Y:S01]  /*12b0*/  R2UR UR15, R19 ;  /* 0x00000000130f72ca */ /* 0x000fe200000e0000 */
[----:B------:R-:W-:Y:S01]  /*12c0*/  USHF.R.U32.HI UR4, URZ, 0x4, UR4 ;  /* 0x000000043f047899 */ /* 0x000fe20008011604 */
[----:B------:R-:W-:Y:S02]  /*12d0*/  IMAD.MOV.U32 R19, RZ, RZ, R13 ;  /* 0x000000ffff137224 */ /* 0x000fe400078e000d */
[----:B------:R-:W-:Y:S01]  /*12e0*/  IADD3 R18, P0, R18, UR11, RZ ;  /* 0x0000000b12127c10 */ /* 0x000fe2000ff1e0ff */
[----:B------:R-:W-:Y:S01]  /*12f0*/  ULOP3.LUT UR4, UR4, 0x3fff, URZ, 0xc0, !UPT ;  /* 0x00003fff04047892 */ /* 0x000fe2000f8ec03f */
[----:B--2---:R-:W-:-:S02]  /*1300*/  IMAD R33, R11, 0x800, R9 ;  /* 0x000008000b217824 */ /* 0x004fc400078e0209 */
[----:B------:R-:W-:Y:S01]  /*1310*/  IADD3.X R19, R19, UR5, RZ, P0, !PT ;  /* 0x0000000513137c10 */ /* 0x000fe200087fe4ff */
[----:B------:R-:W-:Y:S01]  /*1320*/  UIADD3 UR16, UP0, UR7, UR4, URZ ;  /* 0x0000000407107290 */ /* 0x000fe2000ff1e03f */
[----:B------:R-:W-:Y:S01]  /*1330*/  R2UR UR18, R18 ;  /* 0x00000000121272ca */ /* 0x000fe200000e0000 */
[----:B------:R-:W-:Y:S01]  /*1340*/  VIADD R18, R20, 0x60 ;  /* 0x0000006014127836 */ /* 0x000fe20000000000 */
[----:B------:R-:W-:Y:S01]  /*1350*/  R2UR UR19, R19 ;  /* 0x00000000131372ca */ /* 0x000fe200000e0000 */
[----:B------:R-:W-:Y:S01]  /*1360*/  UIADD3.X UR17, URZ, URZ, URZ, UP0, !UPT ;  /* 0x0000003f3f117290 */ /* 0x000fe200087fe43f */
[----:B------:R-:W-:Y:S01]  /*1370*/  IMAD R19, R11, 0x1000, R8 ;  /* 0x000010000b137824 */ /* 0x000fe200078e0208 */
[----:B------:R-:W-:Y:S01]  /*1380*/  ULOP3.LUT UR12, UR16, 0x1000000, URZ, 0xfc, !UPT ;  /* 0x01000000100c7892 */ /* 0x000fe2000f8efc3f */
[----:B------:R-:W-:Y:S01]  /*1390*/  ISETP.GE.U32.AND P0, PT, R18, 0xf80, PT ;  /* 0x00000f801200780c */ /* 0x000fe20003f06070 */
[----:B------:R-:W-:Y:S01]  /*13a0*/  ULOP3.LUT UR13, UR17, 0x80000020, URZ, 0xfc, !UPT ;  /* 0x80000020110d7892 */ /* 0x000fe2000f8efc3f */
[----:B------:R-:W-:-:S04]  /*13b0*/  DEPBAR.LE SB0, 0x6 ;  /* 0x000081800000791a */ /* 0x000fc80000000000 */
[----:B------:R-:W-:Y:S01]  /*13c0*/  BAR.SYNC.DEFER_BLOCKING 0x0 ;  /* 0x0000000000007b1d */ /* 0x000fe20000010000 */
[----:B------:R-:W-:Y:S01]  /*13d0*/  UIADD3.64 UR16, UR16, UR8, URZ ;  /* 0x0000000810107297 */ /* 0x000fe2000fffe03f */
[----:B------:R-:W-:Y:S01]  /*13e0*/  IMAD.MOV.U32 R18, RZ, RZ, R14 ;  /* 0x000000ffff127224 */ /* 0x000fe200078e000e */
[----:B------:R-:W-:Y:S01]  /*13f0*/  UIADD3 UR4, UR10, 0x1, URZ ;  /* 0x000000010a047890 */ /* 0x000fe2000fffe03f */
[----:B------:R-:W-:Y:S02]  /*1400*/  VIADD R11, R11, 0x1 ;  /* 0x000000010b0b7836 */ /* 0x000fe40000000000 */
[----:B------:R-:W-:Y:S01]  /*1410*/  UMOV UR5, URZ ;  /* 0x0000003f00057c82 */ /* 0x000fe20008000000 */
[----:B------:R-:W-:Y:S01]  /*1420*/  UISETP.GE.AND UP0, UPT, UR4, 0x5, UPT ;  /* 0x000000050400788c */ /* 0x000fe2000bf06270 */
[----:B------:R-:W-:Y:S01]  /*1430*/  VIADD R20, R20, 0x80 ;  /* 0x0000008014147836 */ /* 0x000fe20000000000 */
[----:B------:R-:W-:Y:S01]  /*1440*/  ISETP.GE.AND P1, PT, R11, 0x5, PT ;  /* 0x000000050b00780c */ /* 0x000fe20003f26270 */
[----:B------:R-:W-:-:S06]  /*1450*/  WARPGROUP.ARRIVE ;  /* 0x00000000000079c5 */ /* 0x000fcc0000000000 */
[----:B------:R-:W-:Y:S04]  /*1460*/  HGMMA.64x16x16.F32.BF16 R24, gdesc[UR12], R24 ;  /* 0x002000000c1879f0 */ /* 0x000fe80008701818 */
[----:B------:R-:W-:Y:S01]  /*1470*/  HGMMA.64x16x16.F32.BF16 R24, gdesc[UR16], R24, gsb0 ;  /* 0x00200000101879f0 */ /* 0x000fe20008001818 */
[----:B------:R-:W-:-:S04]  /*1480*/  USEL UR18, UR4, URZ, !UP0 ;  /* 0x0000003f04127287 */ /* 0x000fc8000c000000 */
[----:B------:R-:W-:-:S04]  /*1490*/  ULEA UR4, UR18, UR6, 0xb ;  /* 0x0000000612047291 */ /* 0x000fc8000f8e583f */
        /* <DEDUP_REMOVED lines=12> */
[----:B------:R-:W-:Y:S01]  /*1560*/  IADD3 R14, P0, R18, UR10, RZ ;  /* 0x0000000a120e7c10 */ /* 0x000fe2000ff1e0ff */
[----:B------:R-:W-:Y:S01]  /*1570*/  UMOV UR10, UR5 ;  /* 0x00000005000a7c82 */ /* 0x000fe20008000000 */
[----:B------:R-:W-:Y:S01]  /*1580*/  IADD3 R18, P2, R16, 0x100, RZ ;  /* 0x0000010010127810 */ /* 0x000fe20007f5e0ff */
[----:B------:R-:W0:Y:S01]  /*1590*/  LDGDEPBAR ;  /* 0x00000000000079af */ /* 0x000e220000000000 */
[----:B------:R-:W-:Y:S01]  /*15a0*/  IADD3.X R15, R15, UR10, RZ, P0, !PT ;  /* 0x0000000a0f0f7c10 */ /* 0x000fe200087fe4ff */
[----:B------:R-:W-:Y:S01]  /*15b0*/  ULEA UR10, UR18, UR6, 0xc ;  /* 0x00000006120a7291 */ /* 0x000fe2000f8e603f */
[----:B------:R-:W-:Y:S01]  /*15c0*/  R2UR UR14, R14 ;  /* 0x000000000e0e72ca */ /* 0x000fe200000e0000 */
[----:B------:R-:W-:Y:S01]  /*15d0*/  IMAD.MOV.U32 R14, RZ, RZ, R12 ;  /* 0x000000ffff0e7224 */ /* 0x000fe200078e000c */
[----:B------:R-:W-:Y:S01]  /*15e0*/  R2UR UR15, R15 ;  /* 0x000000000f0f72ca */ /* 0x000fe200000e0000 */
[----:B------:R-:W-:Y:S01]  /*15f0*/  USHF.R.U32.HI UR10, URZ, 0x4, UR10 ;  /* 0x000000043f0a7899 */ /* 0x000fe2000801160a */
[----:B--2---:R-:W-:Y:S01]  /*1600*/  IMAD.X R19, RZ, RZ, R17, P2 ;  /* 0x000000ffff137224 */ /* 0x004fe200010e0611 */
[----:B---3--:R-:W-:-:S02]  /*1610*/  SEL R33, R11, RZ, !P1 ;  /* 0x000000ff0b217207 */ /* 0x008fc40004800000 */
[----:B------:R-:W-:Y:S01]  /*1620*/  ULOP3.LUT UR10, UR10, 0x3fff, URZ, 0xc0, !UPT ;  /* 0x00003fff0a0a7892 */ /* 0x000fe2000f8ec03f */
[----:B------:R-:W-:-:S03]  /*1630*/  IADD3 R34, P1, R36, 0x100, RZ ;  /* 0x0000010024227810 */ /* 0x000fc60007f3e0ff */
[----:B------:R-:W-:Y:S02]  /*1640*/  UIADD3 UR16, UP0, UR7, UR10, URZ ;  /* 0x0000000a07107290 */ /* 0x000fe4000ff1e03f */
[----:B------:R-:W-:Y:S01]  /*1650*/  IMAD.X R11, RZ, RZ, R37, P1 ;  /* 0x000000ffff0b7224 */ /* 0x000fe200008e0625 */
[----:B------:R-:W-:Y:S01]  /*1660*/  UMOV UR7, UR4 ;  /* 0x0000000400077c82 */ /* 0x000fe20008000000 */
[----:B------:R-:W-:Y:S01]  /*1670*/  UIADD3.X UR17, URZ, URZ, URZ, UP0, !UPT ;  /* 0x0000003f3f117290 */ /* 0x000fe200087fe43f */
[----:B------:R-:W-:Y:S01]  /*1680*/  IADD3 R14, P0, R14, UR7, RZ ;  /* 0x000000070e0e7c10 */ /* 0x000fe2000ff1e0ff */
[----:B------:R-:W-:Y:S02]  /*1690*/  ULOP3.LUT UR12, UR16, 0x1000000, URZ, 0xfc, !UPT ;  /* 0x01000000100c7892 */ /* 0x000fe4000f8efc3f */
[----:B------:R-:W-:Y:S01]  /*16a0*/  ULOP3.LUT UR13, UR17, 0x80000020, URZ, 0xfc, !UPT ;  /* 0x80000020110d7892 */ /* 0x000fe2000f8efc3f */
[----:B------:R-:W-:Y:S01]  /*16b0*/  IADD3.X R15, R13, UR5, RZ, P0, !PT ;  /* 0x000000050d0f7c10 */ /* 0x000fe200087fe4ff */
[----:B------:R-:W-:-:S04]  /*16c0*/  DEPBAR.LE SB0, 0x6 ;  /* 0x000081800000791a */ /* 0x000fc80000000000 */
[----:B------:R-:W-:Y:S01]  /*16d0*/  BAR.SYNC.DEFER_BLOCKING 0x0 ;  /* 0x0000000000007b1d */ /* 0x000fe20000010000 */
[----:B------:R-:W-:Y:S01]  /*16e0*/  R2UR UR10, R14 ;  /* 0x000000000e0a72ca */ /* 0x000fe200000e0000 */
[----:B------:R-:W-:Y:S01]  /*16f0*/  UIADD3.64 UR8, UR16, UR8, URZ ;  /* 0x0000000810087297 */ /* 0x000fe2000fffe03f */
[----:B------:R-:W-:Y:S01]  /*1700*/  R2UR UR11, R15 ;  /* 0x000000000f0b72ca */ /* 0x000fe200000e0000 */
[C---:B------:R-:W-:Y:S01]  /*1710*/  IMAD R13, R33.reuse, 0x1000, R8 ;  /* 0x00001000210d7824 */ /* 0x040fe200078e0208 */
[----:B------:R-:W-:Y:S01]  /*1720*/  ISETP.GE.U32.AND P0, PT, R20, 0xf80, PT ;  /* 0x00000f801400780c */ /* 0x000fe20003f06070 */
[----:B------:R-:W-:Y:S01]  /*1730*/  IMAD R15, R33, 0x800, R9 ;  /* 0x00000800210f7824 */ /* 0x000fe200078e0209 */
[----:B------:R-:W-:Y:S01]  /*1740*/  UMOV UR4, UR18 ;  /* 0x0000001200047c82 */ /* 0x000fe20008000000 */
        /* <DEDUP_REMOVED lines=11> */
[----:B------:R-:W-:-:S03]  /*1800*/  ISETP.GE.U32.AND P0, PT, R20, 0xfe0, PT ;  /* 0x00000fe01400780c */ /* 0x000fc60003f06070 */
[----:B------:R-:W0:Y:S10]  /*1810*/  LDGDEPBAR ;  /* 0x00000000000079af */ /* 0x000e340000000000 */
[----:B--2---:R-:W-:Y:S05]  /*1820*/  @!P0 BRA `(.L_x_0) ;  /* 0xfffffff000788947 */ /* 0x004fea000383ffff */
[----:B------:R-:W-:Y:S02]  /*1830*/  WARPGROUP.DEPBAR.LE gsb0, 0x0 ;  /* 0x00008000000079c5 */ /* 0x000fe40000010000 */
[----:B------:R-:W-:-:S04]  /*1840*/  DEPBAR.LE SB0, 0x0 ;  /* 0x000080000000791a */ /* 0x000fc80000000000 */
[C---:B------:R-:W-:Y:S01]  /*1850*/  IMAD.SHL.U32 R9, R22.reuse, 0x10, RZ ;  /* 0x0000001016097824 */ /* 0x040fe200078e00ff */
[----:B------:R-:W-:Y:S01]  /*1860*/  LOP3.LUT R8, R5, 0x10, RZ, 0xc0, !PT ;  /* 0x0000001005087812 */ /* 0x000fe200078ec0ff */
[----:B------:R-:W-:Y:S01]  /*1870*/  IMAD.SHL.U32 R22, R22, 0x8, RZ ;  /* 0x0000000816167824 */ /* 0x000fe200078e00ff */
[----:B------:R-:W-:Y:S02]  /*1880*/  F2FP.BF16.F32.PACK_AB R24, R25, R24 ;  /* 0x000000181918723e */ /* 0x000fe400000010ff */
[----:B------:R-:W-:Y:S02]  /*1890*/  LOP3.LUT R9, R9, 0x30, RZ, 0xc0, !PT ;  /* 0x0000003009097812 */ /* 0x000fe400078ec0ff */
[----:B------:R-:W-:Y:S02]  /*18a0*/  LOP3.LUT R8, R8, 0x8, R21, 0xf8, !PT ;  /* 0x0000000808087812 */ /* 0x000fe400078ef815 */
[----:B------:R-:W-:Y:S02]  /*18b0*/  LOP3.LUT R9, R9, 0xf, R2, 0xf8, !PT ;  /* 0x0000000f09097812 */ /* 0x000fe400078ef802 */
[----:B------:R-:W-:-:S02]  /*18c0*/  F2FP.BF16.F32.PACK_AB R25, R27, R26 ;  /* 0x0000001a1b19723e */ /* 0x000fc400000010ff */
[----:B------:R-:W-:Y:S01]  /*18d0*/  F2FP.BF16.F32.PACK_AB R26, R29, R28 ;  /* 0x0000001c1d1a723e */ /* 0x000fe200000010ff */
[----:B------:R-:W-:Y:S01]  /*18e0*/  IMAD R8, R9, 0x28, R8 ;  /* 0x0000002809087824 */ /* 0x000fe200078e0208 */
[----:B------:R-:W-:Y:S02]  /*18f0*/  F2FP.BF16.F32.PACK_AB R27, R31, R30 ;  /* 0x0000001e1f1b723e */ /* 0x000fe400000010ff */
[----:B------:R-:W-:Y:S02]  /*1900*/  LOP3.LUT R2, R4, 0x18, R7, 0xf8, !PT ;  /* 0x0000001804027812 */ /* 0x000fe400078ef807 */
[----:B------:R-:W-:Y:S01]  /*1910*/  LEA R8, R8, UR6, 0x1 ;  /* 0x0000000608087c11 */ /* 0x000fe2000f8e08ff */
[----:B------:R-:W-:Y:S01]  /*1920*/  BAR.SYNC.DEFER_BLOCKING 0x0 ;  /* 0x0000000000007b1d */ /* 0x000fe20000010000 */
[----:B------:R-:W-:Y:S02]  /*1930*/  ISETP.GE.AND P0, PT, R3, R0, PT ;  /* 0x000000000300720c */ /* 0x000fe40003f06270 */
[----:B------:R-:W-:-:S02]  /*1940*/  LOP3.LUT R5, R22, 0x38, RZ, 0xc0, !PT ;  /* 0x0000003816057812 */ /* 0x000fc400078ec0ff */
[----:B------:R-:W-:Y:S02]  /*1950*/  ISETP.LT.AND P0, PT, R2, 0xc00, !P0 ;  /* 0x00000c000200780c */ /* 0x000fe40004701270 */
[----:B------:R-:W-:-:S05]  /*1960*/  LOP3.LUT R5, R5, 0x7, R32, 0xf8, !PT ;  /* 0x0000000705057812 */ /* 0x000fca00078ef820 */
[----:B------:R-:W-:-:S05]  /*1970*/  IMAD R5, R5, 0x28, R6 ;  /* 0x0000002805057824 */ /* 0x000fca00078e0206 */
[----:B------:R-:W-:Y:S01]  /*1980*/  LEA R0, R5, UR6, 0x1 ;  /* 0x0000000605007c11 */ /* 0x000fe2000f8e08ff */
[----:B------:R2:W-:Y:S01]  /*1990*/  STSM.16.M88.4 [R8], R24 ;  /* 0x0000001808007844 */ /* 0x0005e20000000200 */
[----:B------:R-:W-:Y:S06]  /*19a0*/  BAR.SYNC.DEFER_BLOCKING 0x0 ;  /* 0x0000000000007b1d */ /* 0x000fec0000010000 */
[----:B--2---:R-:W-:Y:S05]  /*19b0*/  @!P0 EXIT ;  /* 0x000000000000894d */ /* 0x004fea0003800000 */
[----:B------:R-:W1:Y:S01]  /*19c0*/  LDS.128 R8, [R0] ;  /* 0x0000000000087984 */ /* 0x000e620000000c00 */
[----:B------:R-:W2:Y:S01]  /*19d0*/  LDC.64 R4, c[0x0][0x220] ;  /* 0x00008800ff047b82 */ /* 0x000ea20000000a00 */
[----:B------:R-:W-:-:S04]  /*19e0*/  IMAD R3, R3, 0xc00, R2 ;  /* 0x00000c0003037824 */ /* 0x000fc800078e0202 */
[----:B--2---:R-:W-:-:S05]  /*19f0*/  IMAD.WIDE R4, R3, 0x2, R4 ;  /* 0x0000000203047825 */ /* 0x004fca00078e0204 */
[----:B-1----:R-:W-:Y:S01]  /*1a00*/  STG.E.128 desc[UR20][R4.64], R8 ;  /* 0x0000000804007986 */ /* 0x002fe2000c101d14 */
[----:B------:R-:W-:Y:S05]  /*1a10*/  EXIT ;  /* 0x000000000000794d */ /* 0x000fea0003800000 */
.L_x_1:
[----:B------:R-:W-:-:S00]  /*1a20*/  BRA `(.L_x_1) ;  /* 0xfffffffc00fc7947 */ /* 0x000fc0000383ffff */
[----:B------:R-:W-:-:S00]  /*1a30*/  NOP ;  /* 0x0000000000007918 */ /* 0x000fc00000000000 */
        /* <DEDUP_REMOVED lines=12> */
.L_x_2:


//--------------------- .nv.shared.triton_mm      --------------------------
	.section	.nv.shared.triton_mm,"aw",@nobits
	.sectionflags	@""
	.align	16
	.zero		1024


//--------------------- .nv.constant0.triton_mm   --------------------------
	.section	.nv.constant0.triton_mm,"a",@progbits
	.sectionflags	@""
	.align	4
.nv.constant0.triton_mm:
	.zero		556
